//
// Generated by NVIDIA NVVM Compiler
//
// Compiler Build ID: CL-36424714
// Cuda compilation tools, release 13.0, V13.0.88
// Based on NVVM 20.0.0
//

.version 9.0
.target sm_100
.address_size 64

	// .globl	_Z23constantMemoryTransformPfS_i

.visible .entry _Z23constantMemoryTransformPfS_i(
	.param .u64 .ptr .align 1 _Z23constantMemoryTransformPfS_i_param_0,
	.param .u64 .ptr .align 1 _Z23constantMemoryTransformPfS_i_param_1,
	.param .u32 _Z23constantMemoryTransformPfS_i_param_2
)
{
	.reg .pred 	%p<2>;
	.reg .b32 	%r<7>;
	.reg .b64 	%rd<5>;

	ld.param.u64 	%rd1, [_Z23constantMemoryTransformPfS_i_param_1];
	ld.param.u32 	%r2, [_Z23constantMemoryTransformPfS_i_param_2];
	mov.u32 	%r3, %ctaid.x;
	mov.u32 	%r4, %ntid.x;
	mov.u32 	%r5, %tid.x;
	mad.lo.s32 	%r1, %r3, %r4, %r5;
	setp.ge.s32 	%p1, %r1, %r2;
	@%p1 bra 	$L__BB0_2;
	cvta.to.global.u64 	%rd2, %rd1;
	mul.wide.s32 	%rd3, %r1, 4;
	add.s64 	%rd4, %rd2, %rd3;
	mov.b32 	%r6, 0;
	st.global.u32 	[%rd4], %r6;
$L__BB0_2:
	ret;

}
	// .globl	_Z21globalMemoryTransformPfS_iS_
.visible .entry _Z21globalMemoryTransformPfS_iS_(
	.param .u64 .ptr .align 1 _Z21globalMemoryTransformPfS_iS__param_0,
	.param .u64 .ptr .align 1 _Z21globalMemoryTransformPfS_iS__param_1,
	.param .u32 _Z21globalMemoryTransformPfS_iS__param_2,
	.param .u64 .ptr .align 1 _Z21globalMemoryTransformPfS_iS__param_3
)
{
	.reg .pred 	%p<38>;
	.reg .b32 	%r<27>;
	.reg .b32 	%f<119>;
	.reg .b64 	%rd<15>;

	ld.param.u64 	%rd4, [_Z21globalMemoryTransformPfS_iS__param_0];
	ld.param.u64 	%rd5, [_Z21globalMemoryTransformPfS_iS__param_1];
	ld.param.u32 	%r5, [_Z21globalMemoryTransformPfS_iS__param_2];
	ld.param.u64 	%rd6, [_Z21globalMemoryTransformPfS_iS__param_3];
	mov.u32 	%r6, %ctaid.x;
	mov.u32 	%r7, %ntid.x;
	mov.u32 	%r8, %tid.x;
	mad.lo.s32 	%r1, %r6, %r7, %r8;
	setp.ge.s32 	%p2, %r1, %r5;
	@%p2 bra 	$L__BB1_18;
	cvta.to.global.u64 	%rd7, %rd4;
	mul.wide.s32 	%rd8, %r1, 4;
	add.s64 	%rd9, %rd7, %rd8;
	ld.global.f32 	%f1, [%rd9];
	abs.f32 	%f31, %f1;
	setp.lt.f32 	%p3, %f31, 0f00800000;
	mul.f32 	%f32, %f31, 0f4B800000;
	selp.f32 	%f33, %f32, %f31, %p3;
	selp.f32 	%f34, 0fC1C00000, 0f00000000, %p3;
	mov.b32 	%r10, %f33;
	add.s32 	%r11, %r10, -1060439283;
	and.b32  	%r12, %r11, -8388608;
	sub.s32 	%r13, %r10, %r12;
	mov.b32 	%f35, %r13;
	cvt.rn.f32.s32 	%f36, %r12;
	fma.rn.f32 	%f37, %f36, 0f34000000, %f34;
	add.f32 	%f38, %f35, 0fBF800000;
	add.f32 	%f39, %f35, 0f3F800000;
	rcp.approx.ftz.f32 	%f40, %f39;
	add.f32 	%f41, %f38, %f38;
	mul.f32 	%f42, %f41, %f40;
	mul.f32 	%f43, %f42, %f42;
	sub.f32 	%f44, %f38, %f42;
	add.f32 	%f45, %f44, %f44;
	neg.f32 	%f46, %f42;
	fma.rn.f32 	%f47, %f46, %f38, %f45;
	mul.rn.f32 	%f48, %f40, %f47;
	fma.rn.f32 	%f49, %f43, 0f3A2C32E4, 0f3B52E7DB;
	fma.rn.f32 	%f50, %f49, %f43, 0f3C93BB73;
	fma.rn.f32 	%f51, %f50, %f43, 0f3DF6384F;
	mul.rn.f32 	%f52, %f51, %f43;
	fma.rn.f32 	%f53, %f42, 0f3FB8AA3B, %f37;
	sub.f32 	%f54, %f37, %f53;
	fma.rn.f32 	%f55, %f42, 0f3FB8AA3B, %f54;
	fma.rn.f32 	%f56, %f48, 0f3FB8AA3B, %f55;
	fma.rn.f32 	%f57, %f42, 0f32A55E34, %f56;
	mul.f32 	%f58, %f52, 0f40400000;
	fma.rn.f32 	%f59, %f58, %f48, %f57;
	fma.rn.f32 	%f60, %f52, %f42, %f59;
	add.rn.f32 	%f3, %f53, %f60;
	neg.f32 	%f61, %f53;
	add.rn.f32 	%f62, %f3, %f61;
	neg.f32 	%f63, %f62;
	add.rn.f32 	%f4, %f60, %f63;
	setp.eq.f32 	%p4, %f1, 0f00000000;
	setp.eq.f32 	%p5, %f31, 0f7F800000;
	or.pred  	%p1, %p4, %p5;
	add.f32 	%f5, %f1, %f1;
	mov.b32 	%r14, %f5;
	and.b32  	%r15, %r14, 2147483647;
	mov.b32 	%f6, %r15;
	cvta.to.global.u64 	%rd10, %rd6;
	add.s64 	%rd14, %rd10, 4;
	mov.f32 	%f116, 0f00000000;
	mov.b32 	%r26, 0;
	not.pred 	%p15, %p1;
$L__BB1_2:
	setp.eq.f32 	%p6, %f1, 0f3F800000;
	ld.global.f32 	%f8, [%rd14+-4];
	cvt.rn.f32.u32 	%f9, %r26;
	mul.f32 	%f65, %f9, 0f3F000000;
	cvt.rzi.f32.f32 	%f66, %f65;
	add.f32 	%f67, %f66, %f66;
	sub.f32 	%f68, %f9, %f67;
	abs.f32 	%f10, %f68;
	mul.rn.f32 	%f69, %f3, %f9;
	neg.f32 	%f70, %f69;
	fma.rn.f32 	%f71, %f3, %f9, %f70;
	fma.rn.f32 	%f72, %f4, %f9, %f71;
	cvt.rni.f32.f32 	%f73, %f69;
	sub.f32 	%f74, %f69, %f73;
	add.f32 	%f75, %f74, %f72;
	fma.rn.f32 	%f76, %f75, 0f391FCB8E, 0f3AAF85ED;
	fma.rn.f32 	%f77, %f76, %f75, 0f3C1D9856;
	fma.rn.f32 	%f78, %f77, %f75, 0f3D6357BB;
	fma.rn.f32 	%f79, %f78, %f75, 0f3E75FDEC;
	fma.rn.f32 	%f80, %f79, %f75, 0f3F317218;
	fma.rn.f32 	%f81, %f80, %f75, 0f3F800000;
	cvt.rzi.s32.f32 	%r16, %f73;
	setp.gt.f32 	%p7, %f73, 0f00000000;
	selp.b32 	%r17, 0, -2097152000, %p7;
	add.s32 	%r18, %r17, 2130706432;
	mov.b32 	%f82, %r18;
	mul.f32 	%f83, %f81, %f82;
	shl.b32 	%r19, %r16, 23;
	sub.s32 	%r20, %r19, %r17;
	mov.b32 	%f84, %r20;
	mul.f32 	%f85, %f83, %f84;
	abs.f32 	%f86, %f69;
	setp.gt.f32 	%p8, %f86, 0f43180000;
	setp.lt.f32 	%p9, %f69, 0f00000000;
	selp.f32 	%f87, 0f00000000, 0f7F800000, %p9;
	selp.f32 	%f11, %f87, %f85, %p8;
	setp.eq.s32 	%p10, %r26, 0;
	or.pred  	%p11, %p6, %p10;
	mov.f32 	%f117, 0f3F800000;
	@%p11 bra 	$L__BB1_9;
	setp.num.f32 	%p12, %f31, %f31;
	abs.f32 	%f88, %f9;
	setp.num.f32 	%p13, %f88, %f88;
	and.pred  	%p14, %p12, %p13;
	@%p14 bra 	$L__BB1_5;
	add.rn.f32 	%f117, %f1, %f9;
	bra.uni 	$L__BB1_9;
$L__BB1_5:
	@%p15 bra 	$L__BB1_7;
	setp.neu.f32 	%p22, %f10, 0f3F800000;
	selp.f32 	%f117, %f6, %f5, %p22;
	bra.uni 	$L__BB1_9;
$L__BB1_7:
	setp.geu.f32 	%p16, %f1, 0f00000000;
	setp.eq.f32 	%p17, %f1, 0fBF800000;
	setp.eq.f32 	%p18, %f88, 0f7F800000;
	and.pred  	%p19, %p17, %p18;
	or.pred  	%p20, %p19, %p16;
	selp.f32 	%f117, 0f3F800000, %f11, %p19;
	@%p20 bra 	$L__BB1_9;
	setp.neu.f32 	%p21, %f10, 0f3F800000;
	neg.f32 	%f89, %f11;
	selp.f32 	%f117, %f11, %f89, %p21;
$L__BB1_9:
	setp.eq.f32 	%p23, %f1, 0f3F800000;
	fma.rn.f32 	%f18, %f8, %f117, %f116;
	ld.global.f32 	%f19, [%rd14];
	add.s32 	%r3, %r26, 1;
	cvt.rn.f32.u32 	%f20, %r3;
	mul.f32 	%f91, %f20, 0f3F000000;
	cvt.rzi.f32.f32 	%f92, %f91;
	add.f32 	%f93, %f92, %f92;
	sub.f32 	%f94, %f20, %f93;
	abs.f32 	%f21, %f94;
	mul.rn.f32 	%f95, %f3, %f20;
	neg.f32 	%f96, %f95;
	fma.rn.f32 	%f97, %f3, %f20, %f96;
	fma.rn.f32 	%f98, %f4, %f20, %f97;
	cvt.rni.f32.f32 	%f99, %f95;
	sub.f32 	%f100, %f95, %f99;
	add.f32 	%f101, %f100, %f98;
	fma.rn.f32 	%f102, %f101, 0f391FCB8E, 0f3AAF85ED;
	fma.rn.f32 	%f103, %f102, %f101, 0f3C1D9856;
	fma.rn.f32 	%f104, %f103, %f101, 0f3D6357BB;
	fma.rn.f32 	%f105, %f104, %f101, 0f3E75FDEC;
	fma.rn.f32 	%f106, %f105, %f101, 0f3F317218;
	fma.rn.f32 	%f107, %f106, %f101, 0f3F800000;
	cvt.rzi.s32.f32 	%r21, %f99;
	setp.gt.f32 	%p24, %f99, 0f00000000;
	selp.b32 	%r22, 0, -2097152000, %p24;
	add.s32 	%r23, %r22, 2130706432;
	mov.b32 	%f108, %r23;
	mul.f32 	%f109, %f107, %f108;
	shl.b32 	%r24, %r21, 23;
	sub.s32 	%r25, %r24, %r22;
	mov.b32 	%f110, %r25;
	mul.f32 	%f111, %f109, %f110;
	abs.f32 	%f112, %f95;
	setp.gt.f32 	%p25, %f112, 0f43180000;
	setp.lt.f32 	%p26, %f95, 0f00000000;
	selp.f32 	%f113, 0f00000000, 0f7F800000, %p26;
	selp.f32 	%f22, %f113, %f111, %p25;
	mov.f32 	%f118, 0f3F800000;
	@%p23 bra 	$L__BB1_16;
	setp.nan.f32 	%p27, %f31, %f31;
	abs.f32 	%f114, %f20;
	setp.nan.f32 	%p28, %f114, %f114;
	or.pred  	%p29, %p27, %p28;
	@%p29 bra 	$L__BB1_15;
	@%p1 bra 	$L__BB1_14;
	setp.geu.f32 	%p30, %f1, 0f00000000;
	setp.eq.f32 	%p31, %f1, 0fBF800000;
	setp.eq.f32 	%p32, %f114, 0f7F800000;
	and.pred  	%p33, %p31, %p32;
	or.pred  	%p34, %p33, %p30;
	selp.f32 	%f118, 0f3F800000, %f22, %p33;
	@%p34 bra 	$L__BB1_16;
	setp.neu.f32 	%p35, %f21, 0f3F800000;
	neg.f32 	%f115, %f22;
	selp.f32 	%f118, %f22, %f115, %p35;
	bra.uni 	$L__BB1_16;
$L__BB1_14:
	setp.neu.f32 	%p36, %f21, 0f3F800000;
	selp.f32 	%f118, %f6, %f5, %p36;
	bra.uni 	$L__BB1_16;
$L__BB1_15:
	add.rn.f32 	%f118, %f1, %f20;
$L__BB1_16:
	fma.rn.f32 	%f116, %f19, %f118, %f18;
	add.s64 	%rd14, %rd14, 8;
	add.s32 	%r26, %r3, 1;
	setp.ne.s32 	%p37, %r26, 10;
	@%p37 bra 	$L__BB1_2;
	cvta.to.global.u64 	%rd11, %rd5;
	add.s64 	%rd13, %rd11, %rd8;
	st.global.f32 	[%rd13], %f116;
$L__BB1_18:
	ret;

}
	// .globl	_Z20constantMemoryLookupPfS_i
.visible .entry _Z20constantMemoryLookupPfS_i(
	.param .u64 .ptr .align 1 _Z20constantMemoryLookupPfS_i_param_0,
	.param .u64 .ptr .align 1 _Z20constantMemoryLookupPfS_i_param_1,
	.param .u32 _Z20constantMemoryLookupPfS_i_param_2
)
{


	ret;

}


// ===== COMPILED SASS (sm_100) =====

	.target	sm_100

	.elftype	@"ET_EXEC"


//--------------------- .note.nv.tkinfo           --------------------------
	.section	.note.nv.tkinfo,"",@"SHT_NOTE"
	.sectionflags	@"SHF_NOTE_NV_TKINFO"
	.tkinfo
        /*0018*/ 	.word	0x00000002
        /*0030*/ 	.string	""
        /*0030*/ 	.string	"ptxas"
        /*0030*/ 	.string	"Cuda compilation tools, release 13.0, V13.0.88"
        /*0030*/ 	.string	"Build cuda_13.0.r13.0/compiler.36424714_0"
        /*0030*/ 	.string	"-arch sm_100 -m 64 "



//--------------------- .note.nv.cuinfo           --------------------------
	.section	.note.nv.cuinfo,"",@"SHT_NOTE"
	.sectionflags	@"SHF_NOTE_NV_CUINFO"
        /*0018*/ 	.short	0x0002
        /*001a*/ 	.short	0x0064
        /*001c*/ 	.short	0x0082
	.zero		2


//--------------------- .nv.info                  --------------------------
	.section	.nv.info,"",@"SHT_CUDA_INFO"
	.align	4


	//----- nvinfo : EIATTR_REGCOUNT
	.align		4
        /*0000*/ 	.byte	0x04, 0x2f
        /*0002*/ 	.short	(.L_1 - .L_0)
	.align		4
.L_0:
        /*0004*/ 	.word	index@(_Z23constantMemoryTransformPfS_i)
        /*0008*/ 	.word	0x00000008


	//----- nvinfo : EIATTR_FRAME_SIZE
	.align		4
.L_1:
        /*000c*/ 	.byte	0x04, 0x11
        /*000e*/ 	.short	(.L_3 - .L_2)
	.align		4
.L_2:
        /*0010*/ 	.word	index@(_Z23constantMemoryTransformPfS_i)
        /*0014*/ 	.word	0x00000000


	//----- nvinfo : EIATTR_REGCOUNT
	.align		4
.L_3:
        /*0018*/ 	.byte	0x04, 0x2f
        /*001a*/ 	.short	(.L_5 - .L_4)
	.align		4
.L_4:
        /*001c*/ 	.word	index@(_Z21globalMemoryTransformPfS_iS_)
        /*0020*/ 	.word	0x00000018


	//----- nvinfo : EIATTR_FRAME_SIZE
	.align		4
.L_5:
        /*0024*/ 	.byte	0x04, 0x11
        /*0026*/ 	.short	(.L_7 - .L_6)
	.align		4
.L_6:
        /*0028*/ 	.word	index@(_Z21globalMemoryTransformPfS_iS_)
        /*002c*/ 	.word	0x00000000


	//----- nvinfo : EIATTR_REGCOUNT
	.align		4
.L_7:
        /*0030*/ 	.byte	0x04, 0x2f
        /*0032*/ 	.short	(.L_9 - .L_8)
	.align		4
.L_8:
        /*0034*/ 	.word	index@(_Z20constantMemoryLookupPfS_i)
        /*0038*/ 	.word	0x00000004


	//----- nvinfo : EIATTR_FRAME_SIZE
	.align		4
.L_9:
        /*003c*/ 	.byte	0x04, 0x11
        /*003e*/ 	.short	(.L_11 - .L_10)
	.align		4
.L_10:
        /*0040*/ 	.word	index@(_Z20constantMemoryLookupPfS_i)
        /*0044*/ 	.word	0x00000000


	//----- nvinfo : EIATTR_MIN_STACK_SIZE
	.align		4
.L_11:
        /*0048*/ 	.byte	0x04, 0x12
        /*004a*/ 	.short	(.L_13 - .L_12)
	.align		4
.L_12:
        /*004c*/ 	.word	index@(_Z20constantMemoryLookupPfS_i)
        /*0050*/ 	.word	0x00000000


	//----- nvinfo : EIATTR_MIN_STACK_SIZE
	.align		4
.L_13:
        /*0054*/ 	.byte	0x04, 0x12
        /*0056*/ 	.short	(.L_15 - .L_14)
	.align		4
.L_14:
        /*0058*/ 	.word	index@(_Z21globalMemoryTransformPfS_iS_)
        /*005c*/ 	.word	0x00000000


	//----- nvinfo : EIATTR_MIN_STACK_SIZE
	.align		4
.L_15:
        /*0060*/ 	.byte	0x04, 0x12
        /*0062*/ 	.short	(.L_17 - .L_16)
	.align		4
.L_16:
        /*0064*/ 	.word	index@(_Z23constantMemoryTransformPfS_i)
        /*0068*/ 	.word	0x00000000
.L_17:


//--------------------- .nv.compat                --------------------------
	.section	.nv.compat,"",@"SHT_CUDA_COMPAT_INFO"
	.align	4
        /*0000*/ 	.byte	0x02, 0x09, 0x00, 0x00, 0x02, 0x02, 0x01, 0x00, 0x02, 0x05, 0x05, 0x00, 0x03, 0x07, 0x01, 0x01
        /*0010*/ 	.byte	0x02, 0x03, 0x00, 0x00, 0x02, 0x06, 0x01, 0x00, 0x04, 0x0b, 0x08, 0x00, 0x01, 0x00, 0x00, 0x00
        /*0020*/ 	.byte	0x00, 0x00, 0x00, 0x00


//--------------------- .nv.info._Z20constantMemoryLookupPfS_i --------------------------
	.section	.nv.info._Z20constantMemoryLookupPfS_i,"",@"SHT_CUDA_INFO"
	.sectionflags	@""
	.align	4


	//----- nvinfo : EIATTR_CUDA_API_VERSION
	.align		4
        /*0000*/ 	.byte	0x04, 0x37
        /*0002*/ 	.short	(.L_19 - .L_18)
.L_18:
        /*0004*/ 	.word	0x00000082


	//----- nvinfo : EIATTR_KPARAM_INFO
	.align		4
.L_19:
        /*0008*/ 	.byte	0x04, 0x17
        /*000a*/ 	.short	(.L_21 - .L_20)
.L_20:
        /*000c*/ 	.word	0x00000000
        /*0010*/ 	.short	0x0002
        /*0012*/ 	.short	0x0010
        /*0014*/ 	.byte	0x00, 0xf0, 0x11, 0x00


	//----- nvinfo : EIATTR_KPARAM_INFO
	.align		4
.L_21:
        /*0018*/ 	.byte	0x04, 0x17
        /*001a*/ 	.short	(.L_23 - .L_22)
.L_22:
        /*001c*/ 	.word	0x00000000
        /*0020*/ 	.short	0x0001
        /*0022*/ 	.short	0x0008
        /*0024*/ 	.byte	0x00, 0xf5, 0x21, 0x00


	//----- nvinfo : EIATTR_KPARAM_INFO
	.align		4
.L_23:
        /*0028*/ 	.byte	0x04, 0x17
        /*002a*/ 	.short	(.L_25 - .L_24)
.L_24:
        /*002c*/ 	.word	0x00000000
        /*0030*/ 	.short	0x0000
        /*0032*/ 	.short	0x0000
        /*0034*/ 	.byte	0x00, 0xf5, 0x21, 0x00


	//----- nvinfo : EIATTR_SPARSE_MMA_MASK
	.align		4
.L_25:
        /*0038*/ 	.byte	0x03, 0x50
        /*003a*/ 	.short	0x0000


	//----- nvinfo : EIATTR_MAXREG_COUNT
	.align		4
        /*003c*/ 	.byte	0x03, 0x1b
        /*003e*/ 	.short	0x00ff


	//----- nvinfo : EIATTR_MERCURY_ISA_VERSION
	.align		4
        /*0040*/ 	.byte	0x03, 0x5f
        /*0042*/ 	.short	0x0101


	//----- nvinfo : EIATTR_VRC_CTA_INIT_COUNT
	.align		4
        /*0044*/ 	.byte	0x02, 0x4a
	.zero		1
	.zero		1


	//----- nvinfo : EIATTR_EXIT_INSTR_OFFSETS
	.align		4
        /*0048*/ 	.byte	0x04, 0x1c
        /*004a*/ 	.short	(.L_27 - .L_26)


	//   ....[0]....
.L_26:
        /*004c*/ 	.word	0x00000010


	//----- nvinfo : EIATTR_CBANK_PARAM_SIZE
	.align		4
.L_27:
        /*0050*/ 	.byte	0x03, 0x19
        /*0052*/ 	.short	0x0014


	//----- nvinfo : EIATTR_PARAM_CBANK
	.align		4
        /*0054*/ 	.byte	0x04, 0x0a
        /*0056*/ 	.short	(.L_29 - .L_28)
	.align		4
.L_28:
        /*0058*/ 	.word	index@(.nv.constant0._Z20constantMemoryLookupPfS_i)
        /*005c*/ 	.short	0x0380
        /*005e*/ 	.short	0x0014


	//----- nvinfo : EIATTR_SW_WAR
	.align		4
.L_29:
        /*0060*/ 	.byte	0x04, 0x36
        /*0062*/ 	.short	(.L_31 - .L_30)
.L_30:
        /*0064*/ 	.word	0x00000008
.L_31:


//--------------------- .nv.info._Z21globalMemoryTransformPfS_iS_ --------------------------
	.section	.nv.info._Z21globalMemoryTransformPfS_iS_,"",@"SHT_CUDA_INFO"
	.sectionflags	@""
	.align	4


	//----- nvinfo : EIATTR_CUDA_API_VERSION
	.align		4
        /*0000*/ 	.byte	0x04, 0x37
        /*0002*/ 	.short	(.L_33 - .L_32)
.L_32:
        /*0004*/ 	.word	0x00000082


	//----- nvinfo : EIATTR_KPARAM_INFO
	.align		4
.L_33:
        /*0008*/ 	.byte	0x04, 0x17
        /*000a*/ 	.short	(.L_35 - .L_34)
.L_34:
        /*000c*/ 	.word	0x00000000
        /*0010*/ 	.short	0x0003
        /*0012*/ 	.short	0x0018
        /*0014*/ 	.byte	0x00, 0xf5, 0x21, 0x00


	//----- nvinfo : EIATTR_KPARAM_INFO
	.align		4
.L_35:
        /*0018*/ 	.byte	0x04, 0x17
        /*001a*/ 	.short	(.L_37 - .L_36)
.L_36:
        /*001c*/ 	.word	0x00000000
        /*0020*/ 	.short	0x0002
        /*0022*/ 	.short	0x0010
        /*0024*/ 	.byte	0x00, 0xf0, 0x11, 0x00


	//----- nvinfo : EIATTR_KPARAM_INFO
	.align		4
.L_37:
        /*0028*/ 	.byte	0x04, 0x17
        /*002a*/ 	.short	(.L_39 - .L_38)
.L_38:
        /*002c*/ 	.word	0x00000000
        /*0030*/ 	.short	0x0001
        /*0032*/ 	.short	0x0008
        /*0034*/ 	.byte	0x00, 0xf5, 0x21, 0x00


	//----- nvinfo : EIATTR_KPARAM_INFO
	.align		4
.L_39:
        /*0038*/ 	.byte	0x04, 0x17
        /*003a*/ 	.short	(.L_41 - .L_40)
.L_40:
        /*003c*/ 	.word	0x00000000
        /*0040*/ 	.short	0x0000
        /*0042*/ 	.short	0x0000
        /*0044*/ 	.byte	0x00, 0xf5, 0x21, 0x00


	//----- nvinfo : EIATTR_SPARSE_MMA_MASK
	.align		4
.L_41:
        /*0048*/ 	.byte	0x03, 0x50
        /*004a*/ 	.short	0x0000


	//----- nvinfo : EIATTR_MAXREG_COUNT
	.align		4
        /*004c*/ 	.byte	0x03, 0x1b
        /*004e*/ 	.short	0x00ff


	//----- nvinfo : EIATTR_MERCURY_ISA_VERSION
	.align		4
        /*0050*/ 	.byte	0x03, 0x5f
        /*0052*/ 	.short	0x0101


	//----- nvinfo : EIATTR_VRC_CTA_INIT_COUNT
	.align		4
        /*0054*/ 	.byte	0x02, 0x4a
	.zero		1
	.zero		1


	//----- nvinfo : EIATTR_EXIT_INSTR_OFFSETS
	.align		4
        /*0058*/ 	.byte	0x04, 0x1c
        /*005a*/ 	.short	(.L_43 - .L_42)


	//   ....[0]....
.L_42:
        /*005c*/ 	.word	0x00000070


	//   ....[1]....
        /*0060*/ 	.word	0x00000a60


	//----- nvinfo : EIATTR_CRS_STACK_SIZE
	.align		4
.L_43:
        /*0064*/ 	.byte	0x04, 0x1e
        /*0066*/ 	.short	(.L_45 - .L_44)
.L_44:
        /*0068*/ 	.word	0x00000000


	//----- nvinfo : EIATTR_CBANK_PARAM_SIZE
	.align		4
.L_45:
        /*006c*/ 	.byte	0x03, 0x19
        /*006e*/ 	.short	0x0020


	//----- nvinfo : EIATTR_PARAM_CBANK
	.align		4
        /*0070*/ 	.byte	0x04, 0x0a
        /*0072*/ 	.short	(.L_47 - .L_46)
	.align		4
.L_46:
        /*0074*/ 	.word	index@(.nv.constant0._Z21globalMemoryTransformPfS_iS_)
        /*0078*/ 	.short	0x0380
        /*007a*/ 	.short	0x0020


	//----- nvinfo : EIATTR_SW_WAR
	.align		4
.L_47:
        /*007c*/ 	.byte	0x04, 0x36
        /*007e*/ 	.short	(.L_49 - .L_48)
.L_48:
        /*0080*/ 	.word	0x00000008
.L_49:


//--------------------- .nv.info._Z23constantMemoryTransformPfS_i --------------------------
	.section	.nv.info._Z23constantMemoryTransformPfS_i,"",@"SHT_CUDA_INFO"
	.sectionflags	@""
	.align	4


	//----- nvinfo : EIATTR_CUDA_API_VERSION
	.align		4
        /*0000*/ 	.byte	0x04, 0x37
        /*0002*/ 	.short	(.L_51 - .L_50)
.L_50:
        /*0004*/ 	.word	0x00000082


	//----- nvinfo : EIATTR_KPARAM_INFO
	.align		4
.L_51:
        /*0008*/ 	.byte	0x04, 0x17
        /*000a*/ 	.short	(.L_53 - .L_52)
.L_52:
        /*000c*/ 	.word	0x00000000
        /*0010*/ 	.short	0x0002
        /*0012*/ 	.short	0x0010
        /*0014*/ 	.byte	0x00, 0xf0, 0x11, 0x00


	//----- nvinfo : EIATTR_KPARAM_INFO
	.align		4
.L_53:
        /*0018*/ 	.byte	0x04, 0x17
        /*001a*/ 	.short	(.L_55 - .L_54)
.L_54:
        /*001c*/ 	.word	0x00000000
        /*0020*/ 	.short	0x0001
        /*0022*/ 	.short	0x0008
        /*0024*/ 	.byte	0x00, 0xf5, 0x21, 0x00


	//----- nvinfo : EIATTR_KPARAM_INFO
	.align		4
.L_55:
        /*0028*/ 	.byte	0x04, 0x17
        /*002a*/ 	.short	(.L_57 - .L_56)
.L_56:
        /*002c*/ 	.word	0x00000000
        /*0030*/ 	.short	0x0000
        /*0032*/ 	.short	0x0000
        /*0034*/ 	.byte	0x00, 0xf5, 0x21, 0x00


	//----- nvinfo : EIATTR_SPARSE_MMA_MASK
	.align		4
.L_57:
        /*0038*/ 	.byte	0x03, 0x50
        /*003a*/ 	.short	0x0000


	//----- nvinfo : EIATTR_MAXREG_COUNT
	.align		4
        /*003c*/ 	.byte	0x03, 0x1b
        /*003e*/ 	.short	0x00ff


	//----- nvinfo : EIATTR_MERCURY_ISA_VERSION
	.align		4
        /*0040*/ 	.byte	0x03, 0x5f
        /*0042*/ 	.short	0x0101


	//----- nvinfo : EIATTR_VRC_CTA_INIT_COUNT
	.align		4
        /*0044*/ 	.byte	0x02, 0x4a
	.zero		1
	.zero		1


	//----- nvinfo : EIATTR_EXIT_INSTR_OFFSETS
	.align		4
        /*0048*/ 	.byte	0x04, 0x1c
        /*004a*/ 	.short	(.L_59 - .L_58)


	//   ....[0]....
.L_58:
        /*004c*/ 	.word	0x00000070


	//   ....[1]....
        /*0050*/ 	.word	0x000000c0


	//----- nvinfo : EIATTR_CBANK_PARAM_SIZE
	.align		4
.L_59:
        /*0054*/ 	.byte	0x03, 0x19
        /*0056*/ 	.short	0x0014


	//----- nvinfo : EIATTR_PARAM_CBANK
	.align		4
        /*0058*/ 	.byte	0x04, 0x0a
        /*005a*/ 	.short	(.L_61 - .L_60)
	.align		4
.L_60:
        /*005c*/ 	.word	index@(.nv.constant0._Z23constantMemoryTransformPfS_i)
        /*0060*/ 	.short	0x0380
        /*0062*/ 	.short	0x0014


	//----- nvinfo : EIATTR_SW_WAR
	.align		4
.L_61:
        /*0064*/ 	.byte	0x04, 0x36
        /*0066*/ 	.short	(.L_63 - .L_62)
.L_62:
        /*0068*/ 	.word	0x00000008
.L_63:


//--------------------- .nv.callgraph             --------------------------
	.section	.nv.callgraph,"",@"SHT_CUDA_CALLGRAPH"
	.align	4
	.sectionentsize	8
	.align		4
        /*0000*/ 	.word	0x00000000
	.align		4
        /*0004*/ 	.word	0xffffffff
	.align		4
        /*0008*/ 	.word	0x00000000
	.align		4
        /*000c*/ 	.word	0xfffffffe
	.align		4
        /*0010*/ 	.word	0x00000000
	.align		4
        /*0014*/ 	.word	0xfffffffd
	.align		4
        /*0018*/ 	.word	0x00000000
	.align		4
        /*001c*/ 	.word	0xfffffffc


//--------------------- .text._Z20constantMemoryLookupPfS_i --------------------------
	.section	.text._Z20constantMemoryLookupPfS_i,"ax",@progbits
	.align	128
        .global         _Z20constantMemoryLookupPfS_i
        .type           _Z20constantMemoryLookupPfS_i,@function
        .size           _Z20constantMemoryLookupPfS_i,(.L_x_10 - _Z20constantMemoryLookupPfS_i)
        .other          _Z20constantMemoryLookupPfS_i,@"STO_CUDA_ENTRY STV_DEFAULT"
_Z20constantMemoryLookupPfS_i:
.text._Z20constantMemoryLookupPfS_i:
[----:B------:R-:W-:Y:S01]  /*0000*/  LDC R1, c[0x0][0x37c] ;  /* 0x0000df00ff017b82 */ /* 0x000fe20000000800 */
[----:B------:R-:W-:Y:S05]  /*0010*/  EXIT ;  /* 0x000000000000794d */ /* 0x000fea0003800000 */
.L_x_0:
[----:B------:R-:W-:-:S00]  /*0020*/  BRA `(.L_x_0) ;  /* 0xfffffffc00fc7947 */ /* 0x000fc0000383ffff */
[----:B------:R-:W-:-:S00]  /*0030*/  NOP ;  /* 0x0000000000007918 */ /* 0x000fc00000000000 */
        /* <DEDUP_REMOVED lines=12> */
.L_x_10:


//--------------------- .text._Z21globalMemoryTransformPfS_iS_ --------------------------
	.section	.text._Z21globalMemoryTransformPfS_iS_,"ax",@progbits
	.align	128
        .global         _Z21globalMemoryTransformPfS_iS_
        .type           _Z21globalMemoryTransformPfS_iS_,@function
        .size           _Z21globalMemoryTransformPfS_iS_,(.L_x_11 - _Z21globalMemoryTransformPfS_iS_)
        .other          _Z21globalMemoryTransformPfS_iS_,@"STO_CUDA_ENTRY STV_DEFAULT"
_Z21globalMemoryTransformPfS_iS_:
.text._Z21globalMemoryTransformPfS_iS_:
[----:B------:R-:W-:Y:S01]  /*0000*/  LDC R1, c[0x0][0x37c] ;  /* 0x0000df00ff017b82 */ /* 0x000fe20000000800 */
[----:B------:R-:W0:Y:S07]  /*0010*/  S2R R3, SR_TID.X ;  /* 0x0000000000037919 */ /* 0x000e2e0000002100 */
[----:B------:R-:W0:Y:S01]  /*0020*/  S2UR UR4, SR_CTAID.X ;  /* 0x00000000000479c3 */ /* 0x000e220000002500 */
[----:B------:R-:W1:Y:S07]  /*0030*/  LDCU UR5, c[0x0][0x390] ;  /* 0x00007200ff0577ac */ /* 0x000e6e0008000800 */
[----:B------:R-:W0:Y:S02]  /*0040*/  LDC R0, c[0x0][0x360] ;  /* 0x0000d800ff007b82 */ /* 0x000e240000000800 */
[----:B0-----:R-:W-:-:S05]  /*0050*/  IMAD R0, R0, UR4, R3 ;  /* 0x0000000400007c24 */ /* 0x001fca000f8e0203 */
[----:B-1----:R-:W-:-:S13]  /*0060*/  ISETP.GE.AND P0, PT, R0, UR5, PT ;  /* 0x0000000500007c0c */ /* 0x002fda000bf06270 */
[----:B------:R-:W-:Y:S05]  /*0070*/  @P0 EXIT ;  /* 0x000000000000094d */ /* 0x000fea0003800000 */
[----:B------:R-:W0:Y:S01]  /*0080*/  LDC.64 R4, c[0x0][0x380] ;  /* 0x0000e000ff047b82 */ /* 0x000e220000000a00 */
[----:B------:R-:W1:Y:S01]  /*0090*/  LDCU.64 UR6, c[0x0][0x358] ;  /* 0x00006b00ff0677ac */ /* 0x000e620008000a00 */
[----:B------:R-:W-:Y:S01]  /*00a0*/  HFMA2 R10, -RZ, RZ, 0.771484375, 0.21533203125 ;  /* 0x3a2c32e4ff0a7431 */ /* 0x000fe200000001ff */
[----:B------:R-:W2:Y:S01]  /*00b0*/  LDCU.64 UR4, c[0x0][0x398] ;  /* 0x00007300ff0477ac */ /* 0x000ea20008000a00 */
[----:B0-----:R-:W-:-:S06]  /*00c0*/  IMAD.WIDE R4, R0, 0x4, R4 ;  /* 0x0000000400047825 */ /* 0x001fcc00078e0204 */
[----:B-1----:R-:W3:Y:S01]  /*00d0*/  LDG.E R4, desc[UR6][R4.64] ;  /* 0x0000000604047981 */ /* 0x002ee2000c1e1900 */
[----:B--2---:R-:W-:-:S04]  /*00e0*/  UIADD3 UR4, UP0, UPT, UR4, 0x4, URZ ;  /* 0x0000000404047890 */ /* 0x004fc8000ff1e0ff */
[----:B------:R-:W-:Y:S01]  /*00f0*/  UIADD3.X UR5, UPT, UPT, URZ, UR5, URZ, UP0, !UPT ;  /* 0x00000005ff057290 */ /* 0x000fe200087fe4ff */
[C---:B---3--:R-:W-:Y:S01]  /*0100*/  FMUL R3, |R4|.reuse, 16777216 ;  /* 0x4b80000004037820 */ /* 0x048fe20000400200 */
[----:B------:R-:W-:-:S04]  /*0110*/  FSETP.GEU.AND P0, PT, |R4|, 1.175494350822287508e-38, PT ;  /* 0x008000000400780b */ /* 0x000fc80003f0e200 */
[----:B------:R-:W-:-:S04]  /*0120*/  FSEL R3, R3, |R4|, !P0 ;  /* 0x4000000403037208 */ /* 0x000fc80004000000 */
[----:B------:R-:W-:-:S04]  /*0130*/  IADD3 R2, PT, PT, R3, -0x3f3504f3, RZ ;  /* 0xc0cafb0d03027810 */ /* 0x000fc80007ffe0ff */
[----:B------:R-:W-:Y:S02]  /*0140*/  LOP3.LUT R6, R2, 0xff800000, RZ, 0xc0, !PT ;  /* 0xff80000002067812 */ /* 0x000fe400078ec0ff */
[----:B------:R-:W-:Y:S02]  /*0150*/  FSEL R2, RZ, -24, P0 ;  /* 0xc1c00000ff027808 */ /* 0x000fe40000000000 */
[----:B------:R-:W-:Y:S02]  /*0160*/  IADD3 R3, PT, PT, R3, -R6, RZ ;  /* 0x8000000603037210 */ /* 0x000fe40007ffe0ff */
[----:B------:R-:W-:-:S03]  /*0170*/  FSETP.NEU.AND P0, PT, |R4|, +INF , PT ;  /* 0x7f8000000400780b */ /* 0x000fc60003f0d200 */
[C---:B------:R-:W-:Y:S01]  /*0180*/  FADD R8, R3.reuse, 1 ;  /* 0x3f80000003087421 */ /* 0x040fe20000000000 */
[----:B------:R-:W-:Y:S01]  /*0190*/  FADD R7, R3, -1 ;  /* 0xbf80000003077421 */ /* 0x000fe20000000000 */
[----:B------:R-:W-:Y:S02]  /*01a0*/  I2FP.F32.S32 R3, R6 ;  /* 0x0000000600037245 */ /* 0x000fe40000201400 */
[----:B------:R-:W-:Y:S01]  /*01b0*/  FSETP.EQ.OR P0, PT, R4, RZ, !P0 ;  /* 0x000000ff0400720b */ /* 0x000fe20004702400 */
[----:B------:R-:W-:Y:S01]  /*01c0*/  FADD R9, R7, R7 ;  /* 0x0000000707097221 */ /* 0x000fe20000000000 */
[----:B------:R-:W0:Y:S01]  /*01d0*/  MUFU.RCP R8, R8 ;  /* 0x0000000800087308 */ /* 0x000e220000001000 */
[----:B------:R-:W-:Y:S02]  /*01e0*/  FFMA R2, R3, 1.1920928955078125e-07, R2 ;  /* 0x3400000003027823 */ /* 0x000fe40000000002 */
[----:B0-----:R-:W-:-:S04]  /*01f0*/  FMUL R9, R8, R9 ;  /* 0x0000000908097220 */ /* 0x001fc80000400000 */
[----:B------:R-:W-:Y:S01]  /*0200*/  FADD R5, R7, -R9 ;  /* 0x8000000907057221 */ /* 0x000fe20000000000 */
[CC--:B------:R-:W-:Y:S01]  /*0210*/  FMUL R3, R9.reuse, R9.reuse ;  /* 0x0000000909037220 */ /* 0x0c0fe20000400000 */
[----:B------:R-:W-:Y:S02]  /*0220*/  FFMA R11, R9, 1.4426950216293334961, R2 ;  /* 0x3fb8aa3b090b7823 */ /* 0x000fe40000000002 */
[----:B------:R-:W-:Y:S01]  /*0230*/  FADD R6, R5, R5 ;  /* 0x0000000505067221 */ /* 0x000fe20000000000 */
[----:B------:R-:W-:Y:S01]  /*0240*/  FFMA R10, R3, R10, 0.0032181653659790754318 ;  /* 0x3b52e7db030a7423 */ /* 0x000fe2000000000a */
[----:B------:R-:W-:Y:S01]  /*0250*/  FADD R2, R2, -R11 ;  /* 0x8000000b02027221 */ /* 0x000fe20000000000 */
[----:B------:R-:W-:Y:S01]  /*0260*/  MOV R5, RZ ;  /* 0x000000ff00057202 */ /* 0x000fe20000000f00 */
[----:B------:R-:W-:Y:S01]  /*0270*/  FFMA R7, R7, -R9, R6 ;  /* 0x8000000907077223 */ /* 0x000fe20000000006 */
[----:B------:R-:W-:Y:S01]  /*0280*/  FFMA R10, R3, R10, 0.018033718690276145935 ;  /* 0x3c93bb73030a7423 */ /* 0x000fe2000000000a */
[----:B------:R-:W-:-:S02]  /*0290*/  FFMA R2, R9, 1.4426950216293334961, R2 ;  /* 0x3fb8aa3b09027823 */ /* 0x000fc40000000002 */
[----:B------:R-:W-:Y:S01]  /*02a0*/  FMUL R7, R8, R7 ;  /* 0x0000000708077220 */ /* 0x000fe20000400000 */
[----:B------:R-:W-:-:S03]  /*02b0*/  FFMA R10, R3, R10, 0.12022458761930465698 ;  /* 0x3df6384f030a7423 */ /* 0x000fc6000000000a */
[----:B------:R-:W-:Y:S01]  /*02c0*/  FFMA R2, R7, 1.4426950216293334961, R2 ;  /* 0x3fb8aa3b07027823 */ /* 0x000fe20000000002 */
[----:B------:R-:W-:-:S03]  /*02d0*/  FMUL R10, R3, R10 ;  /* 0x0000000a030a7220 */ /* 0x000fc60000400000 */
[----:B------:R-:W-:Y:S01]  /*02e0*/  FFMA R2, R9, 1.9251366722983220825e-08, R2 ;  /* 0x32a55e3409027823 */ /* 0x000fe20000000002 */
[----:B------:R-:W-:-:S04]  /*02f0*/  FMUL R3, R10, 3 ;  /* 0x404000000a037820 */ /* 0x000fc80000400000 */
[----:B------:R-:W-:Y:S01]  /*0300*/  FFMA R3, R7, R3, R2 ;  /* 0x0000000307037223 */ /* 0x000fe20000000002 */
[----:B------:R-:W-:Y:S01]  /*0310*/  FADD R7, R4, R4 ;  /* 0x0000000404077221 */ /* 0x000fe20000000000 */
[----:B------:R-:W-:Y:S01]  /*0320*/  MOV R2, UR4 ;  /* 0x0000000400027c02 */ /* 0x000fe20008000f00 */
[----:B------:R-:W-:Y:S01]  /*0330*/  UMOV UR4, URZ ;  /* 0x000000ff00047c82 */ /* 0x000fe20008000000 */
[----:B------:R-:W-:Y:S01]  /*0340*/  FFMA R8, R9, R10, R3 ;  /* 0x0000000a09087223 */ /* 0x000fe20000000003 */
[----:B------:R-:W-:Y:S02]  /*0350*/  MOV R3, UR5 ;  /* 0x0000000500037c02 */ /* 0x000fe40008000f00 */
[----:B------:R-:W-:Y:S01]  /*0360*/  LOP3.LUT R10, R7, 0x7fffffff, RZ, 0xc0, !PT ;  /* 0x7fffffff070a7812 */ /* 0x000fe200078ec0ff */
[----:B------:R-:W-:-:S04]  /*0370*/  FADD R6, R11, R8 ;  /* 0x000000080b067221 */ /* 0x000fc80000000000 */
[----:B------:R-:W-:-:S04]  /*0380*/  FADD R11, -R11, R6 ;  /* 0x000000060b0b7221 */ /* 0x000fc80000000100 */
[----:B------:R-:W-:-:S07]  /*0390*/  FADD R8, R8, -R11 ;  /* 0x8000000b08087221 */ /* 0x000fce0000000000 */
.L_x_7:
[----:B------:R0:W5:Y:S01]  /*03a0*/  LDG.E R12, desc[UR6][R2.64+-0x4] ;  /* 0xfffffc06020c7981 */ /* 0x000162000c1e1900 */
[----:B------:R-:W-:Y:S01]  /*03b0*/  I2FP.F32.U32 R11, UR4 ;  /* 0x00000004000b7c45 */ /* 0x000fe20008201000 */
[----:B------:R-:W-:Y:S04]  /*03c0*/  BSSY.RECONVERGENT B0, `(.L_x_1) ;  /* 0x000002d000007945 */ /* 0x000fe80003800200 */
[----:B------:R-:W-:-:S04]  /*03d0*/  FMUL R13, R6, R11 ;  /* 0x0000000b060d7220 */ /* 0x000fc80000400000 */
[----:B------:R-:W1:Y:S01]  /*03e0*/  FRND R16, R13 ;  /* 0x0000000d00107307 */ /* 0x000e620000201000 */
[-C--:B------:R-:W-:Y:S01]  /*03f0*/  FFMA R9, R6, R11.reuse, -R13 ;  /* 0x0000000b06097223 */ /* 0x080fe2000000080d */
[C---:B------:R-:W-:Y:S02]  /*0400*/  FSETP.GT.AND P2, PT, |R13|.reuse, 152, PT ;  /* 0x431800000d00780b */ /* 0x040fe40003f44200 */
[C---:B------:R-:W-:Y:S01]  /*0410*/  FSETP.GEU.AND P3, PT, R13.reuse, RZ, PT ;  /* 0x000000ff0d00720b */ /* 0x040fe20003f6e000 */
[----:B------:R-:W-:Y:S01]  /*0420*/  FFMA R14, R8, R11, R9 ;  /* 0x0000000b080e7223 */ /* 0x000fe20000000009 */
[----:B------:R-:W-:Y:S02]  /*0430*/  MOV R9, 0x391fcb8e ;  /* 0x391fcb8e00097802 */ /* 0x000fe40000000f00 */
[----:B------:R2:W-:Y:S01]  /*0440*/  F2I.NTZ R17, R13 ;  /* 0x0000000d00117305 */ /* 0x0005e20000203100 */
[----:B-1----:R-:W-:Y:S01]  /*0450*/  FADD R15, R13, -R16 ;  /* 0x800000100d0f7221 */ /* 0x002fe20000000000 */
[----:B------:R-:W-:-:S02]  /*0460*/  FSETP.GT.AND P1, PT, R16, RZ, PT ;  /* 0x000000ff1000720b */ /* 0x000fc40003f24000 */
[----:B--2---:R-:W-:Y:S01]  /*0470*/  MOV R13, 0x3f800000 ;  /* 0x3f800000000d7802 */ /* 0x004fe20000000f00 */
[----:B------:R-:W-:Y:S01]  /*0480*/  FADD R18, R14, R15 ;  /* 0x0000000f0e127221 */ /* 0x000fe20000000000 */
[----:B------:R-:W-:Y:S01]  /*0490*/  FMUL R14, R11, 0.5 ;  /* 0x3f0000000b0e7820 */ /* 0x000fe20000400000 */
[----:B------:R-:W-:Y:S02]  /*04a0*/  SEL R16, RZ, 0x83000000, P1 ;  /* 0x83000000ff107807 */ /* 0x000fe40000800000 */
[C---:B------:R-:W-:Y:S01]  /*04b0*/  FFMA R15, R18.reuse, R9, 0.0013391353422775864601 ;  /* 0x3aaf85ed120f7423 */ /* 0x040fe20000000009 */
[----:B------:R-:W-:Y:S02]  /*04c0*/  ISETP.NE.AND P1, PT, RZ, UR4, PT ;  /* 0x00000004ff007c0c */ /* 0x000fe4000bf25270 */
[----:B------:R-:W1:Y:S01]  /*04d0*/  FRND.TRUNC R14, R14 ;  /* 0x0000000e000e7307 */ /* 0x000e62000020d000 */
[----:B------:R-:W-:Y:S01]  /*04e0*/  FFMA R15, R18, R15, 0.0096188392490148544312 ;  /* 0x3c1d9856120f7423 */ /* 0x000fe2000000000f */
[----:B------:R-:W-:-:S03]  /*04f0*/  FSETP.EQ.OR P1, PT, R4, 1, !P1 ;  /* 0x3f8000000400780b */ /* 0x000fc60004f22400 */
[----:B------:R-:W-:-:S04]  /*0500*/  FFMA R15, R18, R15, 0.055503588169813156128 ;  /* 0x3d6357bb120f7423 */ /* 0x000fc8000000000f */
[----:B------:R-:W-:-:S04]  /*0510*/  FFMA R15, R18, R15, 0.24022644758224487305 ;  /* 0x3e75fdec120f7423 */ /* 0x000fc8000000000f */
[----:B------:R-:W-:Y:S01]  /*0520*/  FFMA R15, R18, R15, 0.69314718246459960938 ;  /* 0x3f317218120f7423 */ /* 0x000fe2000000000f */
[----:B-1----:R-:W-:-:S03]  /*0530*/  FADD R14, R14, R14 ;  /* 0x0000000e0e0e7221 */ /* 0x002fc60000000000 */
[----:B------:R-:W-:Y:S01]  /*0540*/  FFMA R15, R18, R15, 1 ;  /* 0x3f800000120f7423 */ /* 0x000fe2000000000f */
[----:B------:R-:W-:Y:S02]  /*0550*/  IADD3 R18, PT, PT, R16, 0x7f000000, RZ ;  /* 0x7f00000010127810 */ /* 0x000fe40007ffe0ff */
[----:B------:R-:W-:-:S03]  /*0560*/  LEA R16, R17, -R16, 0x17 ;  /* 0x8000001011107211 */ /* 0x000fc600078eb8ff */
[----:B------:R-:W-:-:S04]  /*0570*/  FMUL R15, R15, R18 ;  /* 0x000000120f0f7220 */ /* 0x000fc80000400000 */
[----:B------:R-:W-:Y:S01]  /*0580*/  FMUL R15, R15, R16 ;  /* 0x000000100f0f7220 */ /* 0x000fe20000400000 */
[----:B------:R-:W-:Y:S01]  /*0590*/  @P2 FSEL R15, RZ, +INF , !P3 ;  /* 0x7f800000ff0f2808 */ /* 0x000fe20005800000 */
[----:B0-----:R-:W-:Y:S06]  /*05a0*/  @P1 BRA `(.L_x_2) ;  /* 0x0000000000381947 */ /* 0x001fec0003800000 */
[----:B------:R-:W-:-:S04]  /*05b0*/  FSETP.NAN.AND P1, PT, |R11|, |R11|, PT ;  /* 0x4000000b0b00720b */ /* 0x000fc80003f28200 */
[----:B------:R-:W-:-:S13]  /*05c0*/  FSETP.NUM.AND P1, PT, |R4|, |R4|, !P1 ;  /* 0x400000040400720b */ /* 0x000fda0004f27200 */
[----:B------:R-:W-:Y:S01]  /*05d0*/  @!P1 FADD R13, R4, R11 ;  /* 0x0000000b040d9221 */ /* 0x000fe20000000000 */
[----:B------:R-:W-:Y:S06]  /*05e0*/  @!P1 BRA `(.L_x_2) ;  /* 0x0000000000289947 */ /* 0x000fec0003800000 */
[----:B------:R-:W-:-:S05]  /*05f0*/  FADD R14, R11, -R14 ;  /* 0x8000000e0b0e7221 */ /* 0x000fca0000000000 */
[----:B------:R-:W-:-:S04]  /*0600*/  @P0 FSETP.NEU.AND P1, PT, |R14|, 1, PT ;  /* 0x3f8000000e00080b */ /* 0x000fc80003f2d200 */
[----:B------:R-:W-:Y:S01]  /*0610*/  @P0 FSEL R13, R10, R7, P1 ;  /* 0x000000070a0d0208 */ /* 0x000fe20000800000 */
[----:B------:R-:W-:Y:S08]  /*0620*/  @P0 BRA `(.L_x_2) ;  /* 0x0000000000180947 */ /* 0x000ff00003800000 */
[----:B------:R-:W-:-:S04]  /*0630*/  FSETP.NEU.AND P1, PT, |R11|, +INF , PT ;  /* 0x7f8000000b00780b */ /* 0x000fc80003f2d200 */
[----:B------:R-:W-:-:S04]  /*0640*/  FSETP.EQ.AND P1, PT, R4, -1, !P1 ;  /* 0xbf8000000400780b */ /* 0x000fc80004f22000 */
[----:B------:R-:W-:Y:S02]  /*0650*/  FSETP.GEU.OR P2, PT, R4, RZ, P1 ;  /* 0x000000ff0400720b */ /* 0x000fe40000f4e400 */
[----:B------:R-:W-:-:S11]  /*0660*/  FSEL R13, R15, 1, !P1 ;  /* 0x3f8000000f0d7808 */ /* 0x000fd60004800000 */
[----:B------:R-:W-:-:S04]  /*0670*/  @!P2 FSETP.NEU.AND P3, PT, |R14|, 1, PT ;  /* 0x3f8000000e00a80b */ /* 0x000fc80003f6d200 */
[----:B------:R-:W-:-:S09]  /*0680*/  @!P2 FSEL R13, R15, -R15, P3 ;  /* 0x8000000f0f0da208 */ /* 0x000fd20001800000 */
.L_x_2:
[----:B------:R-:W-:Y:S05]  /*0690*/  BSYNC.RECONVERGENT B0 ;  /* 0x0000000000007941 */ /* 0x000fea0003800200 */
.L_x_1:
[----:B------:R0:W5:Y:S01]  /*06a0*/  LDG.E R11, desc[UR6][R2.64] ;  /* 0x00000006020b7981 */ /* 0x000162000c1e1900 */
[----:B------:R-:W-:Y:S01]  /*06b0*/  UIADD3 UR5, UPT, UPT, UR4, 0x1, URZ ;  /* 0x0000000104057890 */ /* 0x000fe2000fffe0ff */
[----:B------:R-:W-:Y:S01]  /*06c0*/  FSETP.NEU.AND P3, PT, R4, 1, PT ;  /* 0x3f8000000400780b */ /* 0x000fe20003f6d000 */
[----:B------:R-:W-:Y:S04]  /*06d0*/  BSSY.RECONVERGENT B0, `(.L_x_3) ;  /* 0x000002f000007945 */ /* 0x000fe80003800200 */
[----:B------:R-:W-:-:S05]  /*06e0*/  I2FP.F32.U32 R15, UR5 ;  /* 0x00000005000f7c45 */ /* 0x000fca0008201000 */
[----:B------:R-:W-:-:S04]  /*06f0*/  FMUL R17, R6, R15 ;  /* 0x0000000f06117220 */ /* 0x000fc80000400000 */
[----:B------:R-:W1:Y:S01]  /*0700*/  FRND R14, R17 ;  /* 0x00000011000e7307 */ /* 0x000e620000201000 */
[----:B------:R-:W-:Y:S01]  /*0710*/  FFMA R19, R6, R15, -R17 ;  /* 0x0000000f06137223 */ /* 0x000fe20000000811 */
[----:B------:R-:W-:-:S03]  /*0720*/  FSETP.GEU.AND P2, PT, R17, RZ, PT ;  /* 0x000000ff1100720b */ /* 0x000fc60003f4e000 */
[----:B------:R-:W-:-:S03]  /*0730*/  FFMA R19, R8, R15, R19 ;  /* 0x0000000f08137223 */ /* 0x000fc60000000013 */
[----:B------:R-:W2:Y:S01]  /*0740*/  F2I.NTZ R18, R17 ;  /* 0x0000001100127305 */ /* 0x000ea20000203100 */
[----:B-1----:R-:W-:Y:S01]  /*0750*/  FADD R16, R17, -R14 ;  /* 0x8000000e11107221 */ /* 0x002fe20000000000 */
[----:B------:R-:W-:-:S03]  /*0760*/  FSETP.GT.AND P1, PT, R14, RZ, PT ;  /* 0x000000ff0e00720b */ /* 0x000fc60003f24000 */
[----:B------:R-:W-:Y:S01]  /*0770*/  FADD R16, R19, R16 ;  /* 0x0000001013107221 */ /* 0x000fe20000000000 */
[----:B------:R-:W-:Y:S02]  /*0780*/  SEL R21, RZ, 0x83000000, P1 ;  /* 0x83000000ff157807 */ /* 0x000fe40000800000 */
[----:B------:R-:W-:Y:S01]  /*0790*/  FSETP.GT.AND P1, PT, |R17|, 152, PT ;  /* 0x431800001100780b */ /* 0x000fe20003f24200 */
[----:B------:R-:W-:Y:S01]  /*07a0*/  FFMA R9, R16, R9, 0.0013391353422775864601 ;  /* 0x3aaf85ed10097423 */ /* 0x000fe20000000009 */
[----:B------:R-:W-:Y:S02]  /*07b0*/  IADD3 R14, PT, PT, R21, 0x7f000000, RZ ;  /* 0x7f000000150e7810 */ /* 0x000fe40007ffe0ff */
[----:B--2---:R-:W-:Y:S01]  /*07c0*/  LEA R21, R18, -R21, 0x17 ;  /* 0x8000001512157211 */ /* 0x004fe200078eb8ff */
[----:B------:R-:W-:-:S04]  /*07d0*/  FFMA R9, R16, R9, 0.0096188392490148544312 ;  /* 0x3c1d985610097423 */ /* 0x000fc80000000009 */
[----:B------:R-:W-:-:S04]  /*07e0*/  FFMA R9, R16, R9, 0.055503588169813156128 ;  /* 0x3d6357bb10097423 */ /* 0x000fc80000000009 */
[----:B------:R-:W-:Y:S01]  /*07f0*/  FFMA R19, R16, R9, 0.24022644758224487305 ;  /* 0x3e75fdec10137423 */ /* 0x000fe20000000009 */
[----:B------:R-:W-:-:S03]  /*0800*/  FMUL R9, R15, 0.5 ;  /* 0x3f0000000f097820 */ /* 0x000fc60000400000 */
[----:B------:R-:W-:-:S03]  /*0810*/  FFMA R19, R16, R19, 0.69314718246459960938 ;  /* 0x3f31721810137423 */ /* 0x000fc60000000013 */
[----:B------:R-:W1:Y:S01]  /*0820*/  FRND.TRUNC R9, R9 ;  /* 0x0000000900097307 */ /* 0x000e62000020d000 */
[----:B------:R-:W-:Y:S01]  /*0830*/  FFMA R19, R16, R19, 1 ;  /* 0x3f80000010137423 */ /* 0x000fe20000000013 */
[----:B-----5:R-:W-:-:S03]  /*0840*/  FFMA R16, R12, R13, R5 ;  /* 0x0000000d0c107223 */ /* 0x020fc60000000005 */
[----:B------:R-:W-:-:S04]  /*0850*/  FMUL R14, R19, R14 ;  /* 0x0000000e130e7220 */ /* 0x000fc80000400000 */
[----:B------:R-:W-:Y:S01]  /*0860*/  FMUL R21, R14, R21 ;  /* 0x000000150e157220 */ /* 0x000fe20000400000 */
[----:B------:R-:W-:Y:S01]  /*0870*/  HFMA2 R14, -RZ, RZ, 1.875, 0 ;  /* 0x3f800000ff0e7431 */ /* 0x000fe200000001ff */
[----:B------:R-:W-:Y:S01]  /*0880*/  @P1 FSEL R21, RZ, +INF , !P2 ;  /* 0x7f800000ff151808 */ /* 0x000fe20005000000 */
[----:B-1----:R-:W-:Y:S01]  /*0890*/  FADD R12, R9, R9 ;  /* 0x00000009090c7221 */ /* 0x002fe20000000000 */
[----:B0-----:R-:W-:Y:S06]  /*08a0*/  @!P3 BRA `(.L_x_4) ;  /* 0x000000000044b947 */ /* 0x001fec0003800000 */
[----:B------:R-:W-:-:S04]  /*08b0*/  FSETP.NAN.AND P1, PT, |R15|, |R15|, PT ;  /* 0x4000000f0f00720b */ /* 0x000fc80003f28200 */
[----:B------:R-:W-:-:S13]  /*08c0*/  FSETP.NAN.OR P1, PT, |R4|, |R4|, P1 ;  /* 0x400000040400720b */ /* 0x000fda0000f28600 */
[----:B------:R-:W-:Y:S05]  /*08d0*/  @P1 BRA `(.L_x_5) ;  /* 0x0000000000341947 */ /* 0x000fea0003800000 */
[----:B------:R-:W-:Y:S01]  /*08e0*/  FADD R12, R15, -R12 ;  /* 0x8000000c0f0c7221 */ /* 0x000fe20000000000 */
[----:B------:R-:W-:Y:S06]  /*08f0*/  @P0 BRA `(.L_x_6) ;  /* 0x0000000000200947 */ /* 0x000fec0003800000 */
[----:B------:R-:W-:-:S04]  /*0900*/  FSETP.NEU.AND P1, PT, |R15|, +INF , PT ;  /* 0x7f8000000f00780b */ /* 0x000fc80003f2d200 */
[----:B------:R-:W-:-:S04]  /*0910*/  FSETP.EQ.AND P1, PT, R4, -1, !P1 ;  /* 0xbf8000000400780b */ /* 0x000fc80004f22000 */
[----:B------:R-:W-:Y:S02]  /*0920*/  FSETP.GEU.OR P2, PT, R4, RZ, P1 ;  /* 0x000000ff0400720b */ /* 0x000fe40000f4e400 */
[----:B------:R-:W-:-:S11]  /*0930*/  FSEL R14, R21, 1, !P1 ;  /* 0x3f800000150e7808 */ /* 0x000fd60004800000 */
[----:B------:R-:W-:Y:S05]  /*0940*/  @P2 BRA `(.L_x_4) ;  /* 0x00000000001c2947 */ /* 0x000fea0003800000 */
[----:B------:R-:W-:-:S04]  /*0950*/  FSETP.NEU.AND P1, PT, |R12|, 1, PT ;  /* 0x3f8000000c00780b */ /* 0x000fc80003f2d200 */
[----:B------:R-:W-:Y:S01]  /*0960*/  FSEL R14, R21, -R21, P1 ;  /* 0x80000015150e7208 */ /* 0x000fe20000800000 */
[----:B------:R-:W-:Y:S08]  /*0970*/  BRA `(.L_x_4) ;  /* 0x0000000000107947 */ /* 0x000ff00003800000 */
.L_x_6:
[----:B------:R-:W-:-:S04]  /*0980*/  FSETP.NEU.AND P1, PT, |R12|, 1, PT ;  /* 0x3f8000000c00780b */ /* 0x000fc80003f2d200 */
[----:B------:R-:W-:Y:S01]  /*0990*/  FSEL R14, R10, R7, P1 ;  /* 0x000000070a0e7208 */ /* 0x000fe20000800000 */
[----:B------:R-:W-:Y:S08]  /*09a0*/  BRA `(.L_x_4) ;  /* 0x0000000000047947 */ /* 0x000ff00003800000 */
.L_x_5:
[----:B------:R-:W-:-:S07]  /*09b0*/  FADD R14, R4, R15 ;  /* 0x0000000f040e7221 */ /* 0x000fce0000000000 */
.L_x_4:
[----:B------:R-:W-:Y:S05]  /*09c0*/  BSYNC.RECONVERGENT B0 ;  /* 0x0000000000007941 */ /* 0x000fea0003800200 */
.L_x_3:
[----:B------:R-:W-:Y:S01]  /*09d0*/  UIADD3 UR4, UPT, UPT, UR4, 0x2, URZ ;  /* 0x0000000204047890 */ /* 0x000fe2000fffe0ff */
[----:B------:R-:W-:Y:S01]  /*09e0*/  IADD3 R2, P1, PT, R2, 0x8, RZ ;  /* 0x0000000802027810 */ /* 0x000fe20007f3e0ff */
[----:B------:R-:W-:Y:S02]  /*09f0*/  FFMA R5, R11, R14, R16 ;  /* 0x0000000e0b057223 */ /* 0x000fe40000000010 */
[----:B------:R-:W-:Y:S01]  /*0a00*/  UISETP.NE.AND UP0, UPT, UR4, 0xa, UPT ;  /* 0x0000000a0400788c */ /* 0x000fe2000bf05270 */
[----:B------:R-:W-:-:S08]  /*0a10*/  IADD3.X R3, PT, PT, RZ, R3, RZ, P1, !PT ;  /* 0x00000003ff037210 */ /* 0x000fd00000ffe4ff */
[----:B------:R-:W-:Y:S05]  /*0a20*/  BRA.U UP0, `(.L_x_7) ;  /* 0xfffffff9005c7547 */ /* 0x000fea000b83ffff */
[----:B------:R-:W0:Y:S02]  /*0a30*/  LDC.64 R2, c[0x0][0x388] ;  /* 0x0000e200ff027b82 */ /* 0x000e240000000a00 */
[----:B0-----:R-:W-:-:S05]  /*0a40*/  IMAD.WIDE R2, R0, 0x4, R2 ;  /* 0x0000000400027825 */ /* 0x001fca00078e0202 */
[----:B------:R-:W-:Y:S01]  /*0a50*/  STG.E desc[UR6][R2.64], R5 ;  /* 0x0000000502007986 */ /* 0x000fe2000c101906 */
[----:B------:R-:W-:Y:S05]  /*0a60*/  EXIT ;  /* 0x000000000000794d */ /* 0x000fea0003800000 */
.L_x_8:
        /* <DEDUP_REMOVED lines=9> */
.L_x_11:


//--------------------- .text._Z23constantMemoryTransformPfS_i --------------------------
	.section	.text._Z23constantMemoryTransformPfS_i,"ax",@progbits
	.align	128
        .global         _Z23constantMemoryTransformPfS_i
        .type           _Z23constantMemoryTransformPfS_i,@function
        .size           _Z23constantMemoryTransformPfS_i,(.L_x_12 - _Z23constantMemoryTransformPfS_i)
        .other          _Z23constantMemoryTransformPfS_i,@"STO_CUDA_ENTRY STV_DEFAULT"
_Z23constantMemoryTransformPfS_i:
.text._Z23constantMemoryTransformPfS_i:
        /* <DEDUP_REMOVED lines=10> */
[----:B0-----:R-:W-:-:S05]  /*00a0*/  IMAD.WIDE R2, R5, 0x4, R2 ;  /* 0x0000000405027825 */ /* 0x001fca00078e0202 */
[----:B-1----:R-:W-:Y:S01]  /*00b0*/  STG.E desc[UR4][R2.64], RZ ;  /* 0x000000ff02007986 */ /* 0x002fe2000c101904 */
[----:B------:R-:W-:Y:S05]  /*00c0*/  EXIT ;  /* 0x000000000000794d */ /* 0x000fea0003800000 */
.L_x_9:
        /* <DEDUP_REMOVED lines=11> */
.L_x_12:


//--------------------- .nv.shared.reserved.0     --------------------------
	.section	.nv.shared.reserved.0,"aw",@nobits
	.weak		__nv_reservedSMEM_offset_0_alias
	.size		__nv_reservedSMEM_offset_0_alias, 0, 64
	.other		__nv_reservedSMEM_offset_0_alias,@"STO_CUDA_RESERVED_SHARED STV_DEFAULT"
__nv_reservedSMEM_offset_0_alias:
	.zero		0
	.zero		64


//--------------------- .nv.constant0._Z20constantMemoryLookupPfS_i --------------------------
	.section	.nv.constant0._Z20constantMemoryLookupPfS_i,"a",@progbits
	.sectionflags	@""
	.align	4
.nv.constant0._Z20constantMemoryLookupPfS_i:
	.zero		916


//--------------------- .nv.constant0._Z21globalMemoryTransformPfS_iS_ --------------------------
	.section	.nv.constant0._Z21globalMemoryTransformPfS_iS_,"a",@progbits
	.sectionflags	@""
	.align	4
.nv.constant0._Z21globalMemoryTransformPfS_iS_:
	.zero		928


//--------------------- .nv.constant0._Z23constantMemoryTransformPfS_i --------------------------
	.section	.nv.constant0._Z23constantMemoryTransformPfS_i,"a",@progbits
	.sectionflags	@""
	.align	4
.nv.constant0._Z23constantMemoryTransformPfS_i:
	.zero		916


//--------------------- SYMBOLS --------------------------

	.type		.nv.reservedSmem.offset0,@object
	.size		.nv.reservedSmem.offset0,0x4
